	.headerflags	@"EF_CUDA_TEXMODE_UNIFIED EF_CUDA_64BIT_ADDRESS EF_CUDA_ACCELERATORS EF_CUDA_SM90 EF_CUDA_VIRTUAL_SM(EF_CUDA_SM90)"
	.elftype	@"ET_EXEC"


//--------------------- .nv.info                  --------------------------
	.section	.nv.info,"",@"SHT_CUDA_INFO"
	.align	4


	//----- nvinfo : EIATTR_REGCOUNT
	.align		4
        /*0000*/ 	.byte	0x04, 0x2f
        /*0002*/ 	.short	(.L_1 - .L_0)
	.align		4
.L_0:
        /*0004*/ 	.word	index@(triton_poi_fused_div_mul_reflection_pad2d_relu_0)
        /*0008*/ 	.word	0x0000000c


	//----- nvinfo : EIATTR_MIN_STACK_SIZE
	.align		4
.L_1:
        /*000c*/ 	.byte	0x04, 0x12
        /*000e*/ 	.short	(.L_3 - .L_2)
	.align		4
.L_2:
        /*0010*/ 	.word	index@(triton_poi_fused_div_mul_reflection_pad2d_relu_0)
        /*0014*/ 	.word	0x00000000


	//----- nvinfo : EIATTR_FRAME_SIZE
	.align		4
.L_3:
        /*0018*/ 	.byte	0x04, 0x11
        /*001a*/ 	.short	(.L_5 - .L_4)
	.align		4
.L_4:
        /*001c*/ 	.word	index@(triton_poi_fused_div_mul_reflection_pad2d_relu_0)
        /*0020*/ 	.word	0x00000000


	//----- nvinfo : EIATTR_MIN_STACK_SIZE
	.align		4
.L_5:
        /*0024*/ 	.byte	0x04, 0x12
        /*0026*/ 	.short	(.L_7 - .L_6)
	.align		4
.L_6:
        /*0028*/ 	.word	index@(triton_poi_fused_div_mul_reflection_pad2d_relu_0)
        /*002c*/ 	.word	0x00000000
.L_7:


//--------------------- .nv.info.triton_poi_fused_div_mul_reflection_pad2d_relu_0 --------------------------
	.section	.nv.info.triton_poi_fused_div_mul_reflection_pad2d_relu_0,"",@"SHT_CUDA_INFO"
	.sectionflags	@""
	.align	4


	//----- nvinfo : EIATTR_CUDA_API_VERSION
	.align		4
        /*0000*/ 	.byte	0x04, 0x37
        /*0002*/ 	.short	(.L_9 - .L_8)
.L_8:
        /*0004*/ 	.word	0x0000007c


	//----- nvinfo : EIATTR_KPARAM_INFO
	.align		4
.L_9:
        /*0008*/ 	.byte	0x04, 0x17
        /*000a*/ 	.short	(.L_11 - .L_10)
.L_10:
        /*000c*/ 	.word	0x00000000
        /*0010*/ 	.short	0x0002
        /*0012*/ 	.short	0x0010
        /*0014*/ 	.byte	0x00, 0xf0, 0x11, 0x00


	//----- nvinfo : EIATTR_KPARAM_INFO
	.align		4
.L_11:
        /*0018*/ 	.byte	0x04, 0x17
        /*001a*/ 	.short	(.L_13 - .L_12)
.L_12:
        /*001c*/ 	.word	0x00000000
        /*0020*/ 	.short	0x0001
        /*0022*/ 	.short	0x0008
        /*0024*/ 	.byte	0x00, 0xf4, 0x21, 0x00


	//----- nvinfo : EIATTR_KPARAM_INFO
	.align		4
.L_13:
        /*0028*/ 	.byte	0x04, 0x17
        /*002a*/ 	.short	(.L_15 - .L_14)
.L_14:
        /*002c*/ 	.word	0x00000000
        /*0030*/ 	.short	0x0000
        /*0032*/ 	.short	0x0000
        /*0034*/ 	.byte	0x00, 0xf4, 0x21, 0x00


	//----- nvinfo : EIATTR_SPARSE_MMA_MASK
	.align		4
.L_15:
        /*0038*/ 	.byte	0x03, 0x50
        /*003a*/ 	.short	0x0000


	//----- nvinfo : EIATTR_MAXREG_COUNT
	.align		4
        /*003c*/ 	.byte	0x03, 0x1b
        /*003e*/ 	.short	0x00ff


	//----- nvinfo : EIATTR_EXIT_INSTR_OFFSETS
	.align		4
        /*0040*/ 	.byte	0x04, 0x1c
        /*0042*/ 	.short	(.L_17 - .L_16)


	//   ....[0]....
.L_16:
        /*0044*/ 	.word	0x00000280


	//   ....[1]....
        /*0048*/ 	.word	0x000002b0


	//----- nvinfo : EIATTR_REQNTID
	.align		4
.L_17:
        /*004c*/ 	.byte	0x04, 0x10
        /*004e*/ 	.short	(.L_19 - .L_18)
.L_18:
        /*0050*/ 	.word	0x00000080
        /*0054*/ 	.word	0x00000001
        /*0058*/ 	.word	0x00000001


	//----- nvinfo : EIATTR_CRS_STACK_SIZE
	.align		4
.L_19:
        /*005c*/ 	.byte	0x04, 0x1e
        /*005e*/ 	.short	(.L_21 - .L_20)
.L_20:
        /*0060*/ 	.word	0x00000000


	//----- nvinfo : EIATTR_CBANK_PARAM_SIZE
	.align		4
.L_21:
        /*0064*/ 	.byte	0x03, 0x19
        /*0066*/ 	.short	0x0014


	//----- nvinfo : EIATTR_PARAM_CBANK
	.align		4
        /*0068*/ 	.byte	0x04, 0x0a
        /*006a*/ 	.short	(.L_23 - .L_22)
	.align		4
.L_22:
        /*006c*/ 	.word	index@(.nv.constant0.triton_poi_fused_div_mul_reflection_pad2d_relu_0)
        /*0070*/ 	.short	0x0210
        /*0072*/ 	.short	0x0014


	//----- nvinfo : EIATTR_SW_WAR
	.align		4
.L_23:
        /*0074*/ 	.byte	0x04, 0x36
        /*0076*/ 	.short	(.L_25 - .L_24)
.L_24:
        /*0078*/ 	.word	0x00000008
.L_25:


//--------------------- .nv.callgraph             --------------------------
	.section	.nv.callgraph,"",@"SHT_CUDA_CALLGRAPH"
	.align	4
	.sectionentsize	8
	.align		4
        /*0000*/ 	.word	0x00000000
	.align		4
        /*0004*/ 	.word	0xffffffff
	.align		4
        /*0008*/ 	.word	0x00000000
	.align		4
        /*000c*/ 	.word	0xfffffffe
	.align		4
        /*0010*/ 	.word	0x00000000
	.align		4
        /*0014*/ 	.word	0xfffffffd
	.align		4
        /*0018*/ 	.word	0x00000000
	.align		4
        /*001c*/ 	.word	0xfffffffc


//--------------------- .text.triton_poi_fused_div_mul_reflection_pad2d_relu_0 --------------------------
	.section	.text.triton_poi_fused_div_mul_reflection_pad2d_relu_0,"ax",@progbits
	.align	128
        .global         triton_poi_fused_div_mul_reflection_pad2d_relu_0
        .type           triton_poi_fused_div_mul_reflection_pad2d_relu_0,@function
        .size           triton_poi_fused_div_mul_reflection_pad2d_relu_0,(.L_x_3 - triton_poi_fused_div_mul_reflection_pad2d_relu_0)
        .other          triton_poi_fused_div_mul_reflection_pad2d_relu_0,@"STO_CUDA_ENTRY STV_DEFAULT"
triton_poi_fused_div_mul_reflection_pad2d_relu_0:
.text.triton_poi_fused_div_mul_reflection_pad2d_relu_0:
[----:B------:R-:W0:Y:S02]  /*0000*/  LDC R1, c[0x0][0x28] ;  /* 0x00000a00ff017b82 */ /* 0x000e240000000800 */
[----:B------:R-:W1:Y:S01]  /*0010*/  S2R R0, SR_TID.X ;  /* 0x0000000000007919 */ /* 0x000e620000002100 */
[----:B------:R-:W-:Y:S01]  /*0020*/  ULDC.64 UR4, c[0x0][0x208] ;  /* 0x0000820000047ab9 */ /* 0x000fe20000000a00 */
[----:B------:R-:W-:Y:S01]  /*0030*/  BSSY B0, `(.L_x_0) ;  /* 0x0000021000007945 */ /* 0x000fe20003800000 */
[----:B------:R-:W2:Y:S01]  /*0040*/  S2R R3, SR_CTAID.X ;  /* 0x0000000000037919 */ /* 0x000ea20000002500 */
[----:B-1----:R-:W-:-:S05]  /*0050*/  LOP3.LUT R0, R0, 0x7f, RZ, 0xc0, !PT ;  /* 0x0000007f00007812 */ /* 0x002fca00078ec0ff */
[----:B--2---:R-:W-:-:S04]  /*0060*/  IMAD R0, R3, 0x80, R0 ;  /* 0x0000008003007824 */ /* 0x004fc800078e0200 */
[C---:B------:R-:W-:Y:S01]  /*0070*/  IMAD.HI R2, R0.reuse, 0x2aaaaaab, RZ ;  /* 0x2aaaaaab00027827 */ /* 0x040fe200078e02ff */
[----:B------:R-:W-:-:S03]  /*0080*/  ISETP.GE.AND P1, PT, R0, 0x240, PT ;  /* 0x000002400000780c */ /* 0x000fc60003f26270 */
[----:B------:R-:W-:Y:S01]  /*0090*/  IMAD.HI R6, R0, 0x38e38e39, RZ ;  /* 0x38e38e3900067827 */ /* 0x000fe200078e02ff */
[----:B------:R-:W-:-:S04]  /*00a0*/  LEA.HI R2, R2, R2, RZ, 0x1 ;  /* 0x0000000202027211 */ /* 0x000fc800078f08ff */
[----:B------:R-:W-:Y:S01]  /*00b0*/  SHF.R.U32.HI R7, RZ, 0x1f, R6 ;  /* 0x0000001fff077819 */ /* 0x000fe20000011606 */
[----:B------:R-:W-:-:S03]  /*00c0*/  IMAD.HI R3, R2, 0x2aaaaaab, RZ ;  /* 0x2aaaaaab02037827 */ /* 0x000fc600078e02ff */
[----:B------:R-:W-:Y:S02]  /*00d0*/  LEA.HI R7, R6, R7, RZ, 0x1d ;  /* 0x0000000706077211 */ /* 0x000fe400078fe8ff */
[----:B------:R-:W-:Y:S01]  /*00e0*/  LEA.HI R4, R3, R3, RZ, 0x1 ;  /* 0x0000000303047211 */ /* 0x000fe200078f08ff */
[----:B------:R-:W-:Y:S01]  /*00f0*/  IMAD R3, R2, 0x6, RZ ;  /* 0x0000000602037824 */ /* 0x000fe200078e02ff */
[----:B------:R-:W-:-:S03]  /*0100*/  LEA R7, R7, 0xf, 0x4 ;  /* 0x0000000f07077811 */ /* 0x000fc600078e20ff */
[----:B------:R-:W-:Y:S01]  /*0110*/  IMAD R4, R4, 0x6, RZ ;  /* 0x0000000604047824 */ /* 0x000fe200078e02ff */
[----:B------:R-:W-:-:S04]  /*0120*/  LOP3.LUT R3, RZ, R3, RZ, 0x33, !PT ;  /* 0x00000003ff037212 */ /* 0x000fc800078e33ff */
[----:B------:R-:W-:Y:S01]  /*0130*/  LOP3.LUT R5, RZ, R4, RZ, 0x33, !PT ;  /* 0x00000004ff057212 */ /* 0x000fe200078e33ff */
[----:B------:R-:W-:-:S04]  /*0140*/  IMAD.IADD R3, R0, 0x1, R3 ;  /* 0x0000000100037824 */ /* 0x000fc800078e0203 */
[----:B------:R-:W-:Y:S01]  /*0150*/  IMAD.IADD R5, R2, 0x1, R5 ;  /* 0x0000000102057824 */ /* 0x000fe200078e0205 */
[----:B------:R-:W-:Y:S02]  /*0160*/  IABS R4, R3 ;  /* 0x0000000300047213 */ /* 0x000fe40000000000 */
[----:B------:R-:W1:Y:S02]  /*0170*/  LDC.64 R2, c[0x0][0x210] ;  /* 0x00008400ff027b82 */ /* 0x000e640000000a00 */
[----:B------:R-:W-:Y:S01]  /*0180*/  IABS R5, R5 ;  /* 0x0000000500057213 */ /* 0x000fe20000000000 */
[----:B------:R-:W-:-:S03]  /*0190*/  VIADD R4, R4, 0xfffffffd ;  /* 0xfffffffd04047836 */ /* 0x000fc60000000000 */
[----:B------:R-:W-:Y:S02]  /*01a0*/  IADD3 R5, R5, -0x3, RZ ;  /* 0xfffffffd05057810 */ /* 0x000fe40007ffe0ff */
[----:B------:R-:W-:Y:S02]  /*01b0*/  IABS R9, R4 ;  /* 0x0000000400097213 */ /* 0x000fe40000000000 */
[----:B------:R-:W-:Y:S02]  /*01c0*/  IABS R8, R5 ;  /* 0x0000000500087213 */ /* 0x000fe40000000000 */
[----:B------:R-:W2:Y:S03]  /*01d0*/  LDC.64 R4, c[0x0][0x218] ;  /* 0x00008600ff047b82 */ /* 0x000ea60000000a00 */
[----:B------:R-:W-:-:S04]  /*01e0*/  IMAD R6, R8, 0x4, R9 ;  /* 0x0000000408067824 */ /* 0x000fc800078e0209 */
[----:B------:R-:W-:Y:S01]  /*01f0*/  IMAD.IADD R7, R7, 0x1, -R6 ;  /* 0x0000000107077824 */ /* 0x000fe200078e0a06 */
[----:B------:R-:W-:-:S03]  /*0200*/  HFMA2.MMA R6, -RZ, RZ, 0, 0 ;  /* 0x00000000ff067435 */ /* 0x000fc600000001ff */
[----:B-1----:R-:W-:Y:S01]  /*0210*/  IMAD.WIDE R2, R7, 0x4, R2 ;  /* 0x0000000407027825 */ /* 0x002fe200078e0202 */
[----:B------:R-:W-:Y:S07]  /*0220*/  @P1 BRA `(.L_x_1) ;  /* 0x0000000000041947 */ /* 0x000fee0003800000 */
[----:B------:R1:W5:Y:S02]  /*0230*/  LDG.E.EL R6, desc[UR4][R2.64] ;  /* 0x0000000402067981 */ /* 0x000364000c2e1900 */
.L_x_1:
[----:B------:R-:W-:Y:S05]  /*0240*/  BSYNC B0 ;  /* 0x0000000000007941 */ /* 0x000fea0003800000 */
.L_x_0:
[----:B-----5:R-:W-:Y:S01]  /*0250*/  FSETP.GEU.AND P0, PT, R6, RZ, PT ;  /* 0x000000ff0600720b */ /* 0x020fe20003f0e000 */
[----:B--2---:R-:W-:-:S03]  /*0260*/  IMAD.WIDE R4, R0, 0x4, R4 ;  /* 0x0000000400047825 */ /* 0x004fc600078e0204 */
[----:B------:R-:W-:Y:S01]  /*0270*/  FSEL R6, R6, RZ, P0 ;  /* 0x000000ff06067208 */ /* 0x000fe20000000000 */
[----:B------:R-:W-:Y:S08]  /*0280*/  @P1 EXIT ;  /* 0x000000000000194d */ /* 0x000ff00003800000 */
[----:B-1----:R-:W-:-:S05]  /*0290*/  FMUL R3, R6, 1.7139588594436645508 ;  /* 0x3fdb630106037820 */ /* 0x002fca0000400000 */
[----:B------:R-:W-:Y:S01]  /*02a0*/  STG.E desc[UR4][R4.64], R3 ;  /* 0x0000000304007986 */ /* 0x000fe2000c101904 */
[----:B------:R-:W-:Y:S05]  /*02b0*/  EXIT ;  /* 0x000000000000794d */ /* 0x000fea0003800000 */
.L_x_2:
[----:B------:R-:W-:-:S00]  /*02c0*/  BRA `(.L_x_2) ;  /* 0xfffffffc00fc7947 */ /* 0x000fc0000383ffff */
[----:B------:R-:W-:-:S00]  /*02d0*/  NOP ;  /* 0x0000000000007918 */ /* 0x000fc00000000000 */
        /* <DEDUP_REMOVED lines=10> */
.L_x_3:


//--------------------- .nv.constant0.triton_poi_fused_div_mul_reflection_pad2d_relu_0 --------------------------
	.section	.nv.constant0.triton_poi_fused_div_mul_reflection_pad2d_relu_0,"a",@progbits
	.sectionflags	@""
	.align	4
.nv.constant0.triton_poi_fused_div_mul_reflection_pad2d_relu_0:
	.zero		548
